//
// Generated by NVIDIA NVVM Compiler
//
// Compiler Build ID: CL-19856038
// Cuda compilation tools, release 7.5, V7.5.17
// Based on LLVM 3.4svn
//

.version 4.3
.target sm_20
.address_size 64

	// .globl	_Z9mysgemmNTPKfiS0_iPfiiff
// _Z9mysgemmNTPKfiS0_iPfiiff$__cuda_local_var_61126_32_non_const_b_s has been demoted

.visible .entry _Z9mysgemmNTPKfiS0_iPfiiff(
	.param .u64 _Z9mysgemmNTPKfiS0_iPfiiff_param_0,
	.param .u32 _Z9mysgemmNTPKfiS0_iPfiiff_param_1,
	.param .u64 _Z9mysgemmNTPKfiS0_iPfiiff_param_2,
	.param .u32 _Z9mysgemmNTPKfiS0_iPfiiff_param_3,
	.param .u64 _Z9mysgemmNTPKfiS0_iPfiiff_param_4,
	.param .u32 _Z9mysgemmNTPKfiS0_iPfiiff_param_5,
	.param .u32 _Z9mysgemmNTPKfiS0_iPfiiff_param_6,
	.param .f32 _Z9mysgemmNTPKfiS0_iPfiiff_param_7,
	.param .f32 _Z9mysgemmNTPKfiS0_iPfiiff_param_8
)
{
	.reg .pred 	%p<4>;
	.reg .f32 	%f<181>;
	.reg .b32 	%r<39>;
	.reg .b64 	%rd<37>;
	// demoted variable
	.shared .align 4 .b8 _Z9mysgemmNTPKfiS0_iPfiiff$__cuda_local_var_61126_32_non_const_b_s[512];

	ld.param.u64 	%rd1, [_Z9mysgemmNTPKfiS0_iPfiiff_param_0];
	ld.param.u32 	%r5, [_Z9mysgemmNTPKfiS0_iPfiiff_param_1];
	ld.param.u64 	%rd2, [_Z9mysgemmNTPKfiS0_iPfiiff_param_2];
	ld.param.u32 	%r6, [_Z9mysgemmNTPKfiS0_iPfiiff_param_3];
	ld.param.u64 	%rd3, [_Z9mysgemmNTPKfiS0_iPfiiff_param_4];
	ld.param.u32 	%r7, [_Z9mysgemmNTPKfiS0_iPfiiff_param_5];
	ld.param.u32 	%r8, [_Z9mysgemmNTPKfiS0_iPfiiff_param_6];
	ld.param.f32 	%f65, [_Z9mysgemmNTPKfiS0_iPfiiff_param_7];
	ld.param.f32 	%f66, [_Z9mysgemmNTPKfiS0_iPfiiff_param_8];
	mov.f32 	%f180, 0f00000000;
	mov.f32 	%f179, %f180;
	mov.f32 	%f178, %f180;
	mov.f32 	%f177, %f180;
	mov.f32 	%f176, %f180;
	mov.f32 	%f175, %f180;
	mov.f32 	%f174, %f180;
	mov.f32 	%f173, %f180;
	mov.f32 	%f172, %f180;
	mov.f32 	%f171, %f180;
	mov.f32 	%f170, %f180;
	mov.f32 	%f169, %f180;
	mov.f32 	%f168, %f180;
	mov.f32 	%f167, %f180;
	mov.f32 	%f166, %f180;
	mov.f32 	%f165, %f180;
	setp.lt.s32	%p1, %r8, 1;
	@%p1 bra 	BB0_5;

	mov.u32 	%r37, 0;
	mov.f32 	%f180, 0f00000000;
	mov.f32 	%f179, %f180;
	mov.f32 	%f178, %f180;
	mov.f32 	%f177, %f180;
	mov.f32 	%f176, %f180;
	mov.f32 	%f175, %f180;
	mov.f32 	%f174, %f180;
	mov.f32 	%f173, %f180;
	mov.f32 	%f172, %f180;
	mov.f32 	%f171, %f180;
	mov.f32 	%f170, %f180;
	mov.f32 	%f169, %f180;
	mov.f32 	%f168, %f180;
	mov.f32 	%f167, %f180;
	mov.f32 	%f166, %f180;
	mov.f32 	%f165, %f180;
	cvta.to.global.u64 	%rd4, %rd2;
	cvta.to.global.u64 	%rd12, %rd1;

BB0_2:
	mov.u32 	%r10, %tid.y;
	add.s32 	%r11, %r37, %r10;
	mov.u32 	%r12, %ctaid.y;
	shl.b32 	%r13, %r12, 4;
	mov.u32 	%r14, %tid.x;
	add.s32 	%r15, %r13, %r14;
	mad.lo.s32 	%r16, %r11, %r6, %r15;
	mul.wide.u32 	%rd5, %r16, 4;
	add.s64 	%rd6, %rd4, %rd5;
	ld.global.f32 	%f99, [%rd6];
	mul.wide.u32 	%rd7, %r10, 64;
	mov.u64 	%rd8, _Z9mysgemmNTPKfiS0_iPfiiff$__cuda_local_var_61126_32_non_const_b_s;
	add.s64 	%rd9, %rd8, %rd7;
	mul.wide.u32 	%rd10, %r14, 4;
	add.s64 	%rd11, %rd9, %rd10;
	st.shared.f32 	[%rd11], %f99;
	bar.sync 	0;
	mov.u32 	%r38, 0;

BB0_3:
	add.s32 	%r18, %r38, %r37;
	mov.u32 	%r20, %ntid.x;
	mad.lo.s32 	%r22, %r20, %r10, %r14;
	mov.u32 	%r23, %ctaid.x;
	shl.b32 	%r24, %r23, 7;
	add.s32 	%r25, %r22, %r24;
	mad.lo.s32 	%r26, %r18, %r5, %r25;
	mul.wide.s32 	%rd13, %r26, 4;
	add.s64 	%rd14, %rd12, %rd13;
	mul.wide.s32 	%rd15, %r38, 64;
	add.s64 	%rd17, %rd8, %rd15;
	ld.shared.f32 	%f100, [%rd17];
	ld.global.f32 	%f101, [%rd14];
	fma.rn.f32 	%f180, %f101, %f100, %f180;
	ld.shared.f32 	%f102, [%rd17+4];
	fma.rn.f32 	%f179, %f101, %f102, %f179;
	ld.shared.f32 	%f103, [%rd17+8];
	fma.rn.f32 	%f178, %f101, %f103, %f178;
	ld.shared.f32 	%f104, [%rd17+12];
	fma.rn.f32 	%f177, %f101, %f104, %f177;
	ld.shared.f32 	%f105, [%rd17+16];
	fma.rn.f32 	%f176, %f101, %f105, %f176;
	ld.shared.f32 	%f106, [%rd17+20];
	fma.rn.f32 	%f175, %f101, %f106, %f175;
	ld.shared.f32 	%f107, [%rd17+24];
	fma.rn.f32 	%f174, %f101, %f107, %f174;
	ld.shared.f32 	%f108, [%rd17+28];
	fma.rn.f32 	%f173, %f101, %f108, %f173;
	ld.shared.f32 	%f109, [%rd17+32];
	fma.rn.f32 	%f172, %f101, %f109, %f172;
	ld.shared.f32 	%f110, [%rd17+36];
	fma.rn.f32 	%f171, %f101, %f110, %f171;
	ld.shared.f32 	%f111, [%rd17+40];
	fma.rn.f32 	%f170, %f101, %f111, %f170;
	ld.shared.f32 	%f112, [%rd17+44];
	fma.rn.f32 	%f169, %f101, %f112, %f169;
	ld.shared.f32 	%f113, [%rd17+48];
	fma.rn.f32 	%f168, %f101, %f113, %f168;
	ld.shared.f32 	%f114, [%rd17+52];
	fma.rn.f32 	%f167, %f101, %f114, %f167;
	ld.shared.f32 	%f115, [%rd17+56];
	fma.rn.f32 	%f166, %f101, %f115, %f166;
	ld.shared.f32 	%f116, [%rd17+60];
	fma.rn.f32 	%f165, %f101, %f116, %f165;
	add.s32 	%r38, %r38, 1;
	setp.ne.s32	%p2, %r38, 8;
	@%p2 bra 	BB0_3;

	bar.sync 	0;
	add.s32 	%r37, %r37, 8;
	setp.lt.s32	%p3, %r37, %r8;
	@%p3 bra 	BB0_2;

BB0_5:
	mov.u32 	%r27, %ctaid.y;
	shl.b32 	%r28, %r27, 4;
	mov.u32 	%r29, %tid.y;
	mov.u32 	%r30, %ntid.x;
	mov.u32 	%r31, %tid.x;
	mad.lo.s32 	%r32, %r30, %r29, %r31;
	mov.u32 	%r33, %ctaid.x;
	shl.b32 	%r34, %r33, 7;
	add.s32 	%r35, %r32, %r34;
	mad.lo.s32 	%r36, %r28, %r7, %r35;
	cvta.to.global.u64 	%rd18, %rd3;
	mul.wide.s32 	%rd19, %r36, 4;
	add.s64 	%rd20, %rd18, %rd19;
	ld.global.f32 	%f117, [%rd20];
	mul.f32 	%f118, %f180, %f65;
	fma.rn.f32 	%f119, %f117, %f66, %f118;
	st.global.f32 	[%rd20], %f119;
	mul.wide.s32 	%rd21, %r7, 4;
	add.s64 	%rd22, %rd20, %rd21;
	ld.global.f32 	%f120, [%rd22];
	mul.f32 	%f121, %f179, %f65;
	fma.rn.f32 	%f122, %f120, %f66, %f121;
	st.global.f32 	[%rd22], %f122;
	add.s64 	%rd23, %rd22, %rd21;
	ld.global.f32 	%f123, [%rd23];
	mul.f32 	%f124, %f178, %f65;
	fma.rn.f32 	%f125, %f123, %f66, %f124;
	st.global.f32 	[%rd23], %f125;
	add.s64 	%rd24, %rd23, %rd21;
	ld.global.f32 	%f126, [%rd24];
	mul.f32 	%f127, %f177, %f65;
	fma.rn.f32 	%f128, %f126, %f66, %f127;
	st.global.f32 	[%rd24], %f128;
	add.s64 	%rd25, %rd24, %rd21;
	ld.global.f32 	%f129, [%rd25];
	mul.f32 	%f130, %f176, %f65;
	fma.rn.f32 	%f131, %f129, %f66, %f130;
	st.global.f32 	[%rd25], %f131;
	add.s64 	%rd26, %rd25, %rd21;
	ld.global.f32 	%f132, [%rd26];
	mul.f32 	%f133, %f175, %f65;
	fma.rn.f32 	%f134, %f132, %f66, %f133;
	st.global.f32 	[%rd26], %f134;
	add.s64 	%rd27, %rd26, %rd21;
	ld.global.f32 	%f135, [%rd27];
	mul.f32 	%f136, %f174, %f65;
	fma.rn.f32 	%f137, %f135, %f66, %f136;
	st.global.f32 	[%rd27], %f137;
	add.s64 	%rd28, %rd27, %rd21;
	ld.global.f32 	%f138, [%rd28];
	mul.f32 	%f139, %f173, %f65;
	fma.rn.f32 	%f140, %f138, %f66, %f139;
	st.global.f32 	[%rd28], %f140;
	add.s64 	%rd29, %rd28, %rd21;
	ld.global.f32 	%f141, [%rd29];
	mul.f32 	%f142, %f172, %f65;
	fma.rn.f32 	%f143, %f141, %f66, %f142;
	st.global.f32 	[%rd29], %f143;
	add.s64 	%rd30, %rd29, %rd21;
	ld.global.f32 	%f144, [%rd30];
	mul.f32 	%f145, %f171, %f65;
	fma.rn.f32 	%f146, %f144, %f66, %f145;
	st.global.f32 	[%rd30], %f146;
	add.s64 	%rd31, %rd30, %rd21;
	ld.global.f32 	%f147, [%rd31];
	mul.f32 	%f148, %f170, %f65;
	fma.rn.f32 	%f149, %f147, %f66, %f148;
	st.global.f32 	[%rd31], %f149;
	add.s64 	%rd32, %rd31, %rd21;
	ld.global.f32 	%f150, [%rd32];
	mul.f32 	%f151, %f169, %f65;
	fma.rn.f32 	%f152, %f150, %f66, %f151;
	st.global.f32 	[%rd32], %f152;
	add.s64 	%rd33, %rd32, %rd21;
	ld.global.f32 	%f153, [%rd33];
	mul.f32 	%f154, %f168, %f65;
	fma.rn.f32 	%f155, %f153, %f66, %f154;
	st.global.f32 	[%rd33], %f155;
	add.s64 	%rd34, %rd33, %rd21;
	ld.global.f32 	%f156, [%rd34];
	mul.f32 	%f157, %f167, %f65;
	fma.rn.f32 	%f158, %f156, %f66, %f157;
	st.global.f32 	[%rd34], %f158;
	add.s64 	%rd35, %rd34, %rd21;
	ld.global.f32 	%f159, [%rd35];
	mul.f32 	%f160, %f166, %f65;
	fma.rn.f32 	%f161, %f159, %f66, %f160;
	st.global.f32 	[%rd35], %f161;
	add.s64 	%rd36, %rd35, %rd21;
	ld.global.f32 	%f162, [%rd36];
	mul.f32 	%f163, %f165, %f65;
	fma.rn.f32 	%f164, %f162, %f66, %f163;
	st.global.f32 	[%rd36], %f164;
	ret;
}




// ===== COMPILED SASS (sm_100) =====

	.target	sm_100

	.elftype	@"ET_EXEC"


//--------------------- .note.nv.tkinfo           --------------------------
	.section	.note.nv.tkinfo,"",@"SHT_NOTE"
	.sectionflags	@"SHF_NOTE_NV_TKINFO"
	.tkinfo
        /*0018*/ 	.word	0x00000002
        /*0030*/ 	.string	""
        /*0030*/ 	.string	"ptxas"
        /*0030*/ 	.string	"Cuda compilation tools, release 13.0, V13.0.88"
        /*0030*/ 	.string	"Build cuda_13.0.r13.0/compiler.36424714_0"
        /*0030*/ 	.string	"-arch sm_100 "



//--------------------- .note.nv.cuinfo           --------------------------
	.section	.note.nv.cuinfo,"",@"SHT_NOTE"
	.sectionflags	@"SHF_NOTE_NV_CUINFO"
        /*0018*/ 	.short	0x0002
        /*001a*/ 	.short	0x0014
        /*001c*/ 	.short	0x0082
	.zero		2


//--------------------- .nv.info                  --------------------------
	.section	.nv.info,"",@"SHT_CUDA_INFO"
	.align	4


	//----- nvinfo : EIATTR_REGCOUNT
	.align		4
        /*0000*/ 	.byte	0x04, 0x2f
        /*0002*/ 	.short	(.L_1 - .L_0)
	.align		4
.L_0:
        /*0004*/ 	.word	index@(_Z9mysgemmNTPKfiS0_iPfiiff)
        /*0008*/ 	.word	0x0000002c


	//----- nvinfo : EIATTR_FRAME_SIZE
	.align		4
.L_1:
        /*000c*/ 	.byte	0x04, 0x11
        /*000e*/ 	.short	(.L_3 - .L_2)
	.align		4
.L_2:
        /*0010*/ 	.word	index@(_Z9mysgemmNTPKfiS0_iPfiiff)
        /*0014*/ 	.word	0x00000000


	//----- nvinfo : EIATTR_MIN_STACK_SIZE
	.align		4
.L_3:
        /*0018*/ 	.byte	0x04, 0x12
        /*001a*/ 	.short	(.L_5 - .L_4)
	.align		4
.L_4:
        /*001c*/ 	.word	index@(_Z9mysgemmNTPKfiS0_iPfiiff)
        /*0020*/ 	.word	0x00000000
.L_5:


//--------------------- .nv.compat                --------------------------
	.section	.nv.compat,"",@"SHT_CUDA_COMPAT_INFO"
	.align	4
        /*0000*/ 	.byte	0x02, 0x09, 0x00, 0x00, 0x02, 0x02, 0x01, 0x00, 0x02, 0x05, 0x05, 0x00, 0x03, 0x07, 0x01, 0x01
        /*0010*/ 	.byte	0x02, 0x03, 0x00, 0x00, 0x02, 0x06, 0x01, 0x00, 0x04, 0x0b, 0x08, 0x00, 0x09, 0x00, 0x00, 0x00
        /*0020*/ 	.byte	0x00, 0x00, 0x00, 0x00


//--------------------- .nv.info._Z9mysgemmNTPKfiS0_iPfiiff --------------------------
	.section	.nv.info._Z9mysgemmNTPKfiS0_iPfiiff,"",@"SHT_CUDA_INFO"
	.sectionflags	@""
	.align	4


	//----- nvinfo : EIATTR_CUDA_API_VERSION
	.align		4
        /*0000*/ 	.byte	0x04, 0x37
        /*0002*/ 	.short	(.L_7 - .L_6)
.L_6:
        /*0004*/ 	.word	0x00000082


	//----- nvinfo : EIATTR_KPARAM_INFO
	.align		4
.L_7:
        /*0008*/ 	.byte	0x04, 0x17
        /*000a*/ 	.short	(.L_9 - .L_8)
.L_8:
        /*000c*/ 	.word	0x00000000
        /*0010*/ 	.short	0x0008
        /*0012*/ 	.short	0x0034
        /*0014*/ 	.byte	0x00, 0xf0, 0x11, 0x00


	//----- nvinfo : EIATTR_KPARAM_INFO
	.align		4
.L_9:
        /*0018*/ 	.byte	0x04, 0x17
        /*001a*/ 	.short	(.L_11 - .L_10)
.L_10:
        /*001c*/ 	.word	0x00000000
        /*0020*/ 	.short	0x0007
        /*0022*/ 	.short	0x0030
        /*0024*/ 	.byte	0x00, 0xf0, 0x11, 0x00


	//----- nvinfo : EIATTR_KPARAM_INFO
	.align		4
.L_11:
        /*0028*/ 	.byte	0x04, 0x17
        /*002a*/ 	.short	(.L_13 - .L_12)
.L_12:
        /*002c*/ 	.word	0x00000000
        /*0030*/ 	.short	0x0006
        /*0032*/ 	.short	0x002c
        /*0034*/ 	.byte	0x00, 0xf0, 0x11, 0x00


	//----- nvinfo : EIATTR_KPARAM_INFO
	.align		4
.L_13:
        /*0038*/ 	.byte	0x04, 0x17
        /*003a*/ 	.short	(.L_15 - .L_14)
.L_14:
        /*003c*/ 	.word	0x00000000
        /*0040*/ 	.short	0x0005
        /*0042*/ 	.short	0x0028
        /*0044*/ 	.byte	0x00, 0xf0, 0x11, 0x00


	//----- nvinfo : EIATTR_KPARAM_INFO
	.align		4
.L_15:
        /*0048*/ 	.byte	0x04, 0x17
        /*004a*/ 	.short	(.L_17 - .L_16)
.L_16:
        /*004c*/ 	.word	0x00000000
        /*0050*/ 	.short	0x0004
        /*0052*/ 	.short	0x0020
        /*0054*/ 	.byte	0x00, 0xf0, 0x21, 0x00


	//----- nvinfo : EIATTR_KPARAM_INFO
	.align		4
.L_17:
        /*0058*/ 	.byte	0x04, 0x17
        /*005a*/ 	.short	(.L_19 - .L_18)
.L_18:
        /*005c*/ 	.word	0x00000000
        /*0060*/ 	.short	0x0003
        /*0062*/ 	.short	0x0018
        /*0064*/ 	.byte	0x00, 0xf0, 0x11, 0x00


	//----- nvinfo : EIATTR_KPARAM_INFO
	.align		4
.L_19:
        /*0068*/ 	.byte	0x04, 0x17
        /*006a*/ 	.short	(.L_21 - .L_20)
.L_20:
        /*006c*/ 	.word	0x00000000
        /*0070*/ 	.short	0x0002
        /*0072*/ 	.short	0x0010
        /*0074*/ 	.byte	0x00, 0xf0, 0x21, 0x00


	//----- nvinfo : EIATTR_KPARAM_INFO
	.align		4
.L_21:
        /*0078*/ 	.byte	0x04, 0x17
        /*007a*/ 	.short	(.L_23 - .L_22)
.L_22:
        /*007c*/ 	.word	0x00000000
        /*0080*/ 	.short	0x0001
        /*0082*/ 	.short	0x0008
        /*0084*/ 	.byte	0x00, 0xf0, 0x11, 0x00


	//----- nvinfo : EIATTR_KPARAM_INFO
	.align		4
.L_23:
        /*0088*/ 	.byte	0x04, 0x17
        /*008a*/ 	.short	(.L_25 - .L_24)
.L_24:
        /*008c*/ 	.word	0x00000000
        /*0090*/ 	.short	0x0000
        /*0092*/ 	.short	0x0000
        /*0094*/ 	.byte	0x00, 0xf0, 0x21, 0x00


	//----- nvinfo : EIATTR_SPARSE_MMA_MASK
	.align		4
.L_25:
        /*0098*/ 	.byte	0x03, 0x50
        /*009a*/ 	.short	0x0000


	//----- nvinfo : EIATTR_MAXREG_COUNT
	.align		4
        /*009c*/ 	.byte	0x03, 0x1b
        /*009e*/ 	.short	0x00ff


	//----- nvinfo : EIATTR_NUM_BARRIERS
	.align		4
        /*00a0*/ 	.byte	0x02, 0x4c
        /*00a2*/ 	.byte	0x01
	.zero		1


	//----- nvinfo : EIATTR_MERCURY_ISA_VERSION
	.align		4
        /*00a4*/ 	.byte	0x03, 0x5f
        /*00a6*/ 	.short	0x0101


	//----- nvinfo : EIATTR_VRC_CTA_INIT_COUNT
	.align		4
        /*00a8*/ 	.byte	0x02, 0x4a
	.zero		1
	.zero		1


	//----- nvinfo : EIATTR_EXIT_INSTR_OFFSETS
	.align		4
        /*00ac*/ 	.byte	0x04, 0x1c
        /*00ae*/ 	.short	(.L_27 - .L_26)


	//   ....[0]....
.L_26:
        /*00b0*/ 	.word	0x00001650


	//----- nvinfo : EIATTR_CBANK_PARAM_SIZE
	.align		4
.L_27:
        /*00b4*/ 	.byte	0x03, 0x19
        /*00b6*/ 	.short	0x0038


	//----- nvinfo : EIATTR_PARAM_CBANK
	.align		4
        /*00b8*/ 	.byte	0x04, 0x0a
        /*00ba*/ 	.short	(.L_29 - .L_28)
	.align		4
.L_28:
        /*00bc*/ 	.word	index@(.nv.constant0._Z9mysgemmNTPKfiS0_iPfiiff)
        /*00c0*/ 	.short	0x0380
        /*00c2*/ 	.short	0x0038


	//----- nvinfo : EIATTR_SW_WAR
	.align		4
.L_29:
        /*00c4*/ 	.byte	0x04, 0x36
        /*00c6*/ 	.short	(.L_31 - .L_30)
.L_30:
        /*00c8*/ 	.word	0x00000008
.L_31:


//--------------------- .nv.callgraph             --------------------------
	.section	.nv.callgraph,"",@"SHT_CUDA_CALLGRAPH"
	.align	4
	.sectionentsize	8
	.align		4
        /*0000*/ 	.word	0x00000000
	.align		4
        /*0004*/ 	.word	0xffffffff
	.align		4
        /*0008*/ 	.word	0x00000000
	.align		4
        /*000c*/ 	.word	0xfffffffe
	.align		4
        /*0010*/ 	.word	0x00000000
	.align		4
        /*0014*/ 	.word	0xfffffffd
	.align		4
        /*0018*/ 	.word	0x00000000
	.align		4
        /*001c*/ 	.word	0xfffffffc


//--------------------- .text._Z9mysgemmNTPKfiS0_iPfiiff --------------------------
	.section	.text._Z9mysgemmNTPKfiS0_iPfiiff,"ax",@progbits
	.align	128
        .global         _Z9mysgemmNTPKfiS0_iPfiiff
        .type           _Z9mysgemmNTPKfiS0_iPfiiff,@function
        .size           _Z9mysgemmNTPKfiS0_iPfiiff,(.L_x_3 - _Z9mysgemmNTPKfiS0_iPfiiff)
        .other          _Z9mysgemmNTPKfiS0_iPfiiff,@"STO_CUDA_ENTRY STV_DEFAULT"
_Z9mysgemmNTPKfiS0_iPfiiff:
.text._Z9mysgemmNTPKfiS0_iPfiiff:
[----:B------:R-:W-:Y:S01]  /*0000*/  LDC R1, c[0x0][0x37c] ;  /* 0x0000df00ff017b82 */ /* 0x000fe20000000800 */
[----:B------:R-:W0:Y:S01]  /*0010*/  LDCU UR8, c[0x0][0x3ac] ;  /* 0x00007580ff0877ac */ /* 0x000e220008000800 */
[----:B------:R-:W-:Y:S01]  /*0020*/  HFMA2 R37, -RZ, RZ, 0, 0 ;  /* 0x00000000ff257431 */ /* 0x000fe200000001ff */
[----:B------:R-:W-:Y:S01]  /*0030*/  CS2R R34, SRZ ;  /* 0x0000000000227805 */ /* 0x000fe2000001ff00 */
[----:B------:R-:W-:Y:S01]  /*0040*/  HFMA2 R26, -RZ, RZ, 0, 0 ;  /* 0x00000000ff1a7431 */ /* 0x000fe200000001ff */
[----:B------:R-:W-:Y:S02]  /*0050*/  CS2R R20, SRZ ;  /* 0x0000000000147805 */ /* 0x000fe4000001ff00 */
[----:B------:R-:W-:Y:S02]  /*0060*/  CS2R R28, SRZ ;  /* 0x00000000001c7805 */ /* 0x000fe4000001ff00 */
[----:B------:R-:W-:Y:S02]  /*0070*/  CS2R R30, SRZ ;  /* 0x00000000001e7805 */ /* 0x000fe4000001ff00 */
[----:B------:R-:W-:-:S02]  /*0080*/  MOV R33, RZ ;  /* 0x000000ff00217202 */ /* 0x000fc40000000f00 */
[----:B------:R-:W-:Y:S02]  /*0090*/  CS2R R22, SRZ ;  /* 0x0000000000167805 */ /* 0x000fe4000001ff00 */
[----:B------:R-:W-:Y:S02]  /*00a0*/  CS2R R24, SRZ ;  /* 0x0000000000187805 */ /* 0x000fe4000001ff00 */
[----:B------:R-:W-:Y:S01]  /*00b0*/  MOV R6, RZ ;  /* 0x000000ff00067202 */ /* 0x000fe20000000f00 */
[----:B------:R-:W1:Y:S01]  /*00c0*/  LDCU.64 UR6, c[0x0][0x358] ;  /* 0x00006b00ff0677ac */ /* 0x000e620008000a00 */
[----:B0-----:R-:W-:-:S09]  /*00d0*/  UISETP.GE.AND UP0, UPT, UR8, 0x1, UPT ;  /* 0x000000010800788c */ /* 0x001fd2000bf06270 */
[----:B------:R-:W-:Y:S05]  /*00e0*/  BRA.U !UP0, `(.L_x_0) ;  /* 0x0000000d08e87547 */ /* 0x000fea000b800000 */
[----:B------:R-:W-:Y:S02]  /*00f0*/  CS2R R34, SRZ ;  /* 0x0000000000227805 */ /* 0x000fe4000001ff00 */
[----:B------:R-:W-:Y:S02]  /*0100*/  CS2R R20, SRZ ;  /* 0x0000000000147805 */ /* 0x000fe4000001ff00 */
[----:B------:R-:W-:Y:S02]  /*0110*/  CS2R R28, SRZ ;  /* 0x00000000001c7805 */ /* 0x000fe4000001ff00 */
[----:B------:R-:W-:Y:S02]  /*0120*/  CS2R R30, SRZ ;  /* 0x00000000001e7805 */ /* 0x000fe4000001ff00 */
[----:B------:R-:W-:Y:S02]  /*0130*/  MOV R37, RZ ;  /* 0x000000ff00257202 */ /* 0x000fe40000000f00 */
[----:B------:R-:W-:-:S02]  /*0140*/  CS2R R22, SRZ ;  /* 0x0000000000167805 */ /* 0x000fc4000001ff00 */
[----:B------:R-:W-:Y:S02]  /*0150*/  MOV R33, RZ ;  /* 0x000000ff00217202 */ /* 0x000fe40000000f00 */
[----:B------:R-:W-:Y:S02]  /*0160*/  CS2R R24, SRZ ;  /* 0x0000000000187805 */ /* 0x000fe4000001ff00 */
[----:B------:R-:W-:Y:S01]  /*0170*/  MOV R26, RZ ;  /* 0x000000ff001a7202 */ /* 0x000fe20000000f00 */
[----:B------:R-:W0:Y:S01]  /*0180*/  LDCU UR9, c[0x0][0x398] ;  /* 0x00007300ff0977ac */ /* 0x000e220008000800 */
[----:B------:R-:W-:Y:S01]  /*0190*/  MOV R6, RZ ;  /* 0x000000ff00067202 */ /* 0x000fe20000000f00 */
[----:B------:R-:W-:-:S06]  /*01a0*/  UMOV UR4, URZ ;  /* 0x000000ff00047c82 */ /* 0x000fcc0008000000 */
.L_x_1:
[----:B------:R-:W2:Y:S01]  /*01b0*/  S2R R0, SR_CTAID.Y ;  /* 0x0000000000007919 */ /* 0x000ea20000002600 */
[----:B------:R-:W3:Y:S01]  /*01c0*/  LDC.64 R4, c[0x0][0x390] ;  /* 0x0000e400ff047b82 */ /* 0x000ee20000000a00 */
[----:B------:R-:W2:Y:S01]  /*01d0*/  S2R R7, SR_TID.X ;  /* 0x0000000000077919 */ /* 0x000ea20000002100 */
[----:B------:R-:W4:Y:S01]  /*01e0*/  S2R R2, SR_TID.Y ;  /* 0x0000000000027919 */ /* 0x000f220000002200 */
[----:B------:R-:W5:Y:S01]  /*01f0*/  S2R R10, SR_CgaCtaId ;  /* 0x00000000000a7919 */ /* 0x000f620000008800 */
[----:B------:R-:W1:Y:S04]  /*0200*/  LDCU UR5, c[0x0][0x360] ;  /* 0x00006c00ff0577ac */ /* 0x000e680008000800 */
[----:B------:R-:W5:Y:S01]  /*0210*/  LDC.64 R18, c[0x0][0x380] ;  /* 0x0000e000ff127b82 */ /* 0x000f620000000a00 */
[----:B--2---:R-:W-:-:S02]  /*0220*/  LEA R3, R0, R7, 0x4 ;  /* 0x0000000700037211 */ /* 0x004fc400078e20ff */
[----:B----4-:R-:W-:-:S05]  /*0230*/  IADD3 R0, PT, PT, R2, UR4, RZ ;  /* 0x0000000402007c10 */ /* 0x010fca000fffe0ff */
[----:B0-----:R-:W-:-:S04]  /*0240*/  IMAD R3, R0, UR9, R3 ;  /* 0x0000000900037c24 */ /* 0x001fc8000f8e0203 */
[----:B---3--:R-:W-:Y:S01]  /*0250*/  IMAD.WIDE.U32 R8, R3, 0x4, R4 ;  /* 0x0000000403087825 */ /* 0x008fe200078e0004 */
[----:B------:R-:W0:Y:S01]  /*0260*/  S2R R0, SR_CTAID.X ;  /* 0x0000000000007919 */ /* 0x000e220000002500 */
[----:B------:R-:W2:Y:S03]  /*0270*/  LDC R3, c[0x0][0x388] ;  /* 0x0000e200ff037b82 */ /* 0x000ea60000000800 */
[----:B-1----:R1:W3:Y:S01]  /*0280*/  LDG.E R4, desc[UR6][R8.64] ;  /* 0x0000000608047981 */ /* 0x0022e2000c1e1900 */
[----:B------:R-:W-:Y:S01]  /*0290*/  MOV R5, 0x400 ;  /* 0x0000040000057802 */ /* 0x000fe20000000f00 */
[----:B------:R-:W-:-:S03]  /*02a0*/  IMAD R11, R2, UR5, R7 ;  /* 0x00000005020b7c24 */ /* 0x000fc6000f8e0207 */
[----:B-----5:R-:W-:-:S04]  /*02b0*/  LEA R5, R10, R5, 0x18 ;  /* 0x000000050a057211 */ /* 0x020fc800078ec0ff */
[----:B------:R-:W-:-:S04]  /*02c0*/  LEA R10, R2, R5, 0x6 ;  /* 0x00000005020a7211 */ /* 0x000fc800078e30ff */
[----:B------:R-:W-:Y:S02]  /*02d0*/  LEA R15, R7, R10, 0x2 ;  /* 0x0000000a070f7211 */ /* 0x000fe400078e10ff */
[----:B0-----:R-:W-:-:S05]  /*02e0*/  LEA R12, R0, R11, 0x7 ;  /* 0x0000000b000c7211 */ /* 0x001fca00078e38ff */
[----:B--2---:R-:W-:-:S04]  /*02f0*/  IMAD R13, R3, UR4, R12 ;  /* 0x00000004030d7c24 */ /* 0x004fc8000f8e020c */
[----:B------:R-:W-:Y:S01]  /*0300*/  IMAD.WIDE R12, R13, 0x4, R18 ;  /* 0x000000040d0c7825 */ /* 0x000fe200078e0212 */
[----:B------:R-:W1:Y:S03]  /*0310*/  LDCU UR5, c[0x0][0x360] ;  /* 0x00006c00ff0577ac */ /* 0x000e660008000800 */
[----:B-1----:R-:W-:Y:S01]  /*0320*/  IMAD R9, R2, UR5, R7 ;  /* 0x0000000502097c24 */ /* 0x002fe2000f8e0207 */
[----:B------:R-:W-:-:S04]  /*0330*/  UIADD3 UR5, UPT, UPT, UR4, 0x1, URZ ;  /* 0x0000000104057890 */ /* 0x000fc8000fffe0ff */
[----:B------:R-:W-:-:S05]  /*0340*/  LEA R8, R0, R9, 0x7 ;  /* 0x0000000900087211 */ /* 0x000fca00078e38ff */
[----:B------:R-:W-:-:S04]  /*0350*/  IMAD R41, R3, UR5, R8 ;  /* 0x0000000503297c24 */ /* 0x000fc8000f8e0208 */
[----:B------:R-:W-:Y:S01]  /*0360*/  IMAD.WIDE R40, R41, 0x4, R18 ;  /* 0x0000000429287825 */ /* 0x000fe200078e0212 */
[----:B---3--:R0:W-:Y:S01]  /*0370*/  STS [R15], R4 ;  /* 0x000000040f007388 */ /* 0x0081e20000000800 */
[----:B------:R-:W-:Y:S06]  /*0380*/  BAR.SYNC.DEFER_BLOCKING 0x0 ;  /* 0x0000000000007b1d */ /* 0x000fec0000010000 */
[----:B------:R1:W2:Y:S04]  /*0390*/  LDG.E R32, desc[UR6][R12.64] ;  /* 0x000000060c207981 */ /* 0x0002a8000c1e1900 */
[----:B------:R-:W3:Y:S01]  /*03a0*/  LDG.E R16, desc[UR6][R40.64] ;  /* 0x0000000628107981 */ /* 0x000ee2000c1e1900 */
[----:B------:R-:W0:Y:S03]  /*03b0*/  LDCU UR5, c[0x0][0x360] ;  /* 0x00006c00ff0577ac */ /* 0x000e260008000800 */
[----:B------:R-:W-:Y:S01]  /*03c0*/  LDS.128 R8, [R5] ;  /* 0x0000000005087984 */ /* 0x000fe20000000c00 */
[----:B0-----:R-:W-:Y:S01]  /*03d0*/  IMAD R15, R2, UR5, R7 ;  /* 0x00000005020f7c24 */ /* 0x001fe2000f8e0207 */
[----:B------:R-:W-:-:S04]  /*03e0*/  UIADD3 UR5, UPT, UPT, UR4, 0x2, URZ ;  /* 0x0000000204057890 */ /* 0x000fc8000fffe0ff */
[----:B------:R-:W-:Y:S02]  /*03f0*/  LEA R4, R0, R15, 0x7 ;  /* 0x0000000f00047211 */ /* 0x000fe400078e38ff */
[----:B-1----:R-:W2:Y:S03]  /*0400*/  LDS.128 R12, [R5+0x10] ;  /* 0x00001000050c7984 */ /* 0x002ea60000000c00 */
[----:B------:R-:W-:-:S04]  /*0410*/  IMAD R39, R3, UR5, R4 ;  /* 0x0000000503277c24 */ /* 0x000fc8000f8e0204 */
[----:B------:R-:W-:-:S05]  /*0420*/  IMAD.WIDE R38, R39, 0x4, R18 ;  /* 0x0000000427267825 */ /* 0x000fca00078e0212 */
[----:B------:R0:W4:Y:S01]  /*0430*/  LDG.E R4, desc[UR6][R38.64] ;  /* 0x0000000626047981 */ /* 0x000122000c1e1900 */
[----:B------:R-:W0:Y:S02]  /*0440*/  LDCU UR5, c[0x0][0x360] ;  /* 0x00006c00ff0577ac */ /* 0x000e240008000800 */
[----:B0-----:R-:W-:Y:S01]  /*0450*/  IMAD R39, R2, UR5, R7 ;  /* 0x0000000502277c24 */ /* 0x001fe2000f8e0207 */
[----:B------:R-:W-:Y:S01]  /*0460*/  UIADD3 UR5, UPT, UPT, UR4, 0x3, URZ ;  /* 0x0000000304057890 */ /* 0x000fe2000fffe0ff */
[C---:B--2---:R-:W-:Y:S01]  /*0470*/  FFMA R35, R32.reuse, R12, R35 ;  /* 0x0000000c20237223 */ /* 0x044fe20000000023 */
[C---:B------:R-:W-:Y:S01]  /*0480*/  FFMA R20, R32.reuse, R13, R20 ;  /* 0x0000000d20147223 */ /* 0x040fe20000000014 */
[C---:B------:R-:W-:Y:S01]  /*0490*/  FFMA R27, R32.reuse, R14, R37 ;  /* 0x0000000e201b7223 */ /* 0x040fe20000000025 */
[----:B------:R-:W-:Y:S01]  /*04a0*/  FFMA R28, R32, R15, R28 ;  /* 0x0000000f201c7223 */ /* 0x000fe2000000001c */
[----:B------:R-:W-:Y:S01]  /*04b0*/  FFMA R17, R8, R32, R34 ;  /* 0x0000002008117223 */ /* 0x000fe20000000022 */
[----:B------:R-:W0:Y:S01]  /*04c0*/  LDS.128 R12, [R5+0x30] ;  /* 0x00003000050c7984 */ /* 0x000e220000000c00 */
[C---:B------:R-:W-:Y:S01]  /*04d0*/  FFMA R21, R32.reuse, R9, R21 ;  /* 0x0000000920157223 */ /* 0x040fe20000000015 */
[C---:B------:R-:W-:Y:S01]  /*04e0*/  FFMA R29, R32.reuse, R10, R29 ;  /* 0x0000000a201d7223 */ /* 0x040fe2000000001d */
[----:B------:R-:W-:-:S02]  /*04f0*/  FFMA R30, R32, R11, R30 ;  /* 0x0000000b201e7223 */ /* 0x000fc4000000001e */
[----:B------:R-:W1:Y:S01]  /*0500*/  LDS.128 R8, [R5+0x20] ;  /* 0x0000200005087984 */ /* 0x000e620000000c00 */
[----:B0-----:R-:W-:Y:S01]  /*0510*/  FFMA R37, R32, R13, R6 ;  /* 0x0000000d20257223 */ /* 0x001fe20000000006 */
[----:B------:R-:W-:Y:S01]  /*0520*/  LEA R6, R0, R39, 0x7 ;  /* 0x0000002700067211 */ /* 0x000fe200078e38ff */
[C---:B------:R-:W-:Y:S01]  /*0530*/  FFMA R31, R32.reuse, R12, R31 ;  /* 0x0000000c201f7223 */ /* 0x040fe2000000001f */
[C---:B------:R-:W-:Y:S01]  /*0540*/  FFMA R23, R32.reuse, R14, R23 ;  /* 0x0000000e20177223 */ /* 0x040fe20000000017 */
[C---:B-1----:R-:W-:Y:S02]  /*0550*/  FFMA R33, R32.reuse, R8, R33 ;  /* 0x0000000820217223 */ /* 0x042fe40000000021 */
[----:B------:R-:W-:Y:S02]  /*0560*/  IMAD R39, R3, UR5, R6 ;  /* 0x0000000503277c24 */ /* 0x000fe4000f8e0206 */
[C---:B------:R-:W-:Y:S01]  /*0570*/  FFMA R22, R32.reuse, R9, R22 ;  /* 0x0000000920167223 */ /* 0x040fe20000000016 */
[C---:B------:R-:W-:Y:S01]  /*0580*/  FFMA R25, R32.reuse, R10, R25 ;  /* 0x0000000a20197223 */ /* 0x040fe20000000019 */
[C---:B------:R-:W-:Y:S01]  /*0590*/  FFMA R26, R32.reuse, R11, R26 ;  /* 0x0000000b201a7223 */ /* 0x040fe2000000001a */
[----:B------:R-:W-:Y:S01]  /*05a0*/  IMAD.WIDE R38, R39, 0x4, R18 ;  /* 0x0000000427267825 */ /* 0x000fe200078e0212 */
[----:B------:R-:W3:Y:S03]  /*05b0*/  LDS.128 R8, [R5+0x40] ;  /* 0x0000400005087984 */ /* 0x000ee60000000c00 */
[----:B------:R-:W-:Y:S01]  /*05c0*/  FFMA R32, R32, R15, R24 ;  /* 0x0000000f20207223 */ /* 0x000fe20000000018 */
[----:B------:R0:W2:Y:S04]  /*05d0*/  LDG.E R6, desc[UR6][R38.64] ;  /* 0x0000000626067981 */ /* 0x0000a8000c1e1900 */
[----:B------:R-:W1:Y:S01]  /*05e0*/  LDS.128 R12, [R5+0x50] ;  /* 0x00005000050c7984 */ /* 0x000e620000000c00 */
[----:B---3--:R-:W-:Y:S01]  /*05f0*/  FFMA R17, R8, R16, R17 ;  /* 0x0000001008117223 */ /* 0x008fe20000000011 */
[C---:B------:R-:W-:Y:S01]  /*0600*/  FFMA R21, R16.reuse, R9, R21 ;  /* 0x0000000910157223 */ /* 0x040fe20000000015 */
[C---:B------:R-:W-:Y:S01]  /*0610*/  FFMA R29, R16.reuse, R10, R29 ;  /* 0x0000000a101d7223 */ /* 0x040fe2000000001d */
[----:B------:R-:W-:-:S02]  /*0620*/  FFMA R30, R16, R11, R30 ;  /* 0x0000000b101e7223 */ /* 0x000fc4000000001e */
[----:B------:R-:W3:Y:S01]  /*0630*/  LDS.128 R8, [R5+0x60] ;  /* 0x0000600005087984 */ /* 0x000ee20000000c00 */
[C---:B-1----:R-:W-:Y:S01]  /*0640*/  FFMA R35, R16.reuse, R12, R35 ;  /* 0x0000000c10237223 */ /* 0x042fe20000000023 */
[C---:B------:R-:W-:Y:S01]  /*0650*/  FFMA R20, R16.reuse, R13, R20 ;  /* 0x0000000d10147223 */ /* 0x040fe20000000014 */
[C---:B------:R-:W-:Y:S01]  /*0660*/  FFMA R27, R16.reuse, R14, R27 ;  /* 0x0000000e101b7223 */ /* 0x040fe2000000001b */
[C---:B------:R-:W-:Y:S02]  /*0670*/  FFMA R28, R16.reuse, R15, R28 ;  /* 0x0000000f101c7223 */ /* 0x040fe4000000001c */
[----:B------:R-:W1:Y:S01]  /*0680*/  LDS.128 R12, [R5+0x70] ;  /* 0x00007000050c7984 */ /* 0x000e620000000c00 */
[----:B------:R-:W0:Y:S01]  /*0690*/  LDCU UR5, c[0x0][0x360] ;  /* 0x00006c00ff0577ac */ /* 0x000e220008000800 */
[C---:B---3--:R-:W-:Y:S01]  /*06a0*/  FFMA R33, R16.reuse, R8, R33 ;  /* 0x0000000810217223 */ /* 0x048fe20000000021 */
[C---:B------:R-:W-:Y:S01]  /*06b0*/  FFMA R22, R16.reuse, R9, R22 ;  /* 0x0000000910167223 */ /* 0x040fe20000000016 */
[C---:B------:R-:W-:Y:S01]  /*06c0*/  FFMA R25, R16.reuse, R10, R25 ;  /* 0x0000000a10197223 */ /* 0x040fe20000000019 */
[----:B------:R-:W-:-:S02]  /*06d0*/  FFMA R26, R16, R11, R26 ;  /* 0x0000000b101a7223 */ /* 0x000fc4000000001a */
[----:B------:R-:W4:Y:S01]  /*06e0*/  LDS.128 R8, [R5+0x80] ;  /* 0x0000800005087984 */ /* 0x000f220000000c00 */
[----:B0-----:R-:W-:Y:S01]  /*06f0*/  IMAD R39, R2, UR5, R7 ;  /* 0x0000000502277c24 */ /* 0x001fe2000f8e0207 */
[----:B------:R-:W-:Y:S01]  /*0700*/  UIADD3 UR5, UPT, UPT, UR4, 0x4, URZ ;  /* 0x0000000404057890 */ /* 0x000fe2000fffe0ff */
[----:B-1----:R-:W-:-:S03]  /*0710*/  FFMA R31, R16, R12, R31 ;  /* 0x0000000c101f7223 */ /* 0x002fc6000000001f */
[----:B------:R-:W-:Y:S01]  /*0720*/  LEA R12, R0, R39, 0x7 ;  /* 0x00000027000c7211 */ /* 0x000fe200078e38ff */
[C---:B------:R-:W-:Y:S01]  /*0730*/  FFMA R24, R16.reuse, R13, R37 ;  /* 0x0000000d10187223 */ /* 0x040fe20000000025 */
[C---:B------:R-:W-:Y:S01]  /*0740*/  FFMA R23, R16.reuse, R14, R23 ;  /* 0x0000000e10177223 */ /* 0x040fe20000000017 */
[----:B------:R-:W-:Y:S02]  /*0750*/  FFMA R32, R16, R15, R32 ;  /* 0x0000000f10207223 */ /* 0x000fe40000000020 */
[----:B------:R-:W-:Y:S02]  /*0760*/  IMAD R39, R3, UR5, R12 ;  /* 0x0000000503277c24 */ /* 0x000fe4000f8e020c */
[----:B------:R-:W0:Y:S02]  /*0770*/  LDS.128 R12, [R5+0x90] ;  /* 0x00009000050c7984 */ /* 0x000e240000000c00 */
[----:B------:R-:W-:-:S05]  /*0780*/  IMAD.WIDE R38, R39, 0x4, R18 ;  /* 0x0000000427267825 */ /* 0x000fca00078e0212 */
[----:B------:R1:W3:Y:S01]  /*0790*/  LDG.E R16, desc[UR6][R38.64] ;  /* 0x0000000626107981 */ /* 0x0002e2000c1e1900 */
[----:B----4-:R-:W-:Y:S01]  /*07a0*/  FFMA R17, R8, R4, R17 ;  /* 0x0000000408117223 */ /* 0x010fe20000000011 */
[C---:B------:R-:W-:Y:S01]  /*07b0*/  FFMA R21, R4.reuse, R9, R21 ;  /* 0x0000000904157223 */ /* 0x040fe20000000015 */
[C---:B------:R-:W-:Y:S01]  /*07c0*/  FFMA R29, R4.reuse, R10, R29 ;  /* 0x0000000a041d7223 */ /* 0x040fe2000000001d */
[C---:B------:R-:W-:Y:S02]  /*07d0*/  FFMA R30, R4.reuse, R11, R30 ;  /* 0x0000000b041e7223 */ /* 0x040fe4000000001e */
[----:B------:R-:W4:Y:S01]  /*07e0*/  LDS.128 R8, [R5+0xa0] ;  /* 0x0000a00005087984 */ /* 0x000f220000000c00 */
[C---:B0-----:R-:W-:Y:S01]  /*07f0*/  FFMA R35, R4.reuse, R12, R35 ;  /* 0x0000000c04237223 */ /* 0x041fe20000000023 */
[C---:B------:R-:W-:Y:S01]  /*0800*/  FFMA R20, R4.reuse, R13, R20 ;  /* 0x0000000d04147223 */ /* 0x040fe20000000014 */
[C---:B------:R-:W-:Y:S01]  /*0810*/  FFMA R27, R4.reuse, R14, R27 ;  /* 0x0000000e041b7223 */ /* 0x040fe2000000001b */
[----:B------:R-:W-:-:S02]  /*0820*/  FFMA R28, R4, R15, R28 ;  /* 0x0000000f041c7223 */ /* 0x000fc4000000001c */
[----:B------:R-:W0:Y:S01]  /*0830*/  LDS.128 R12, [R5+0xb0] ;  /* 0x0000b000050c7984 */ /* 0x000e220000000c00 */
[----:B------:R-:W1:Y:S01]  /*0840*/  LDCU UR5, c[0x0][0x360] ;  /* 0x00006c00ff0577ac */ /* 0x000e620008000800 */
[C---:B----4-:R-:W-:Y:S01]  /*0850*/  FFMA R37, R4.reuse, R8, R33 ;  /* 0x0000000804257223 */ /* 0x050fe20000000021 */
[C---:B------:R-:W-:Y:S01]  /*0860*/  FFMA R33, R4.reuse, R9, R22 ;  /* 0x0000000904217223 */ /* 0x040fe20000000016 */
[C---:B------:R-:W-:Y:S01]  /*0870*/  FFMA R25, R4.reuse, R10, R25 ;  /* 0x0000000a04197223 */ /* 0x040fe20000000019 */
[----:B------:R-:W-:Y:S02]  /*0880*/  FFMA R26, R4, R11, R26 ;  /* 0x0000000b041a7223 */ /* 0x000fe4000000001a */
[----:B------:R-:W2:Y:S01]  /*0890*/  LDS.128 R8, [R5+0xc0] ;  /* 0x0000c00005087984 */ /* 0x000ea20000000c00 */
[----:B-1----:R-:W-:Y:S01]  /*08a0*/  IMAD R39, R2, UR5, R7 ;  /* 0x0000000502277c24 */ /* 0x002fe2000f8e0207 */
[----:B------:R-:W-:Y:S01]  /*08b0*/  UIADD3 UR5, UPT, UPT, UR4, 0x5, URZ ;  /* 0x0000000504057890 */ /* 0x000fe2000fffe0ff */
[C---:B0-----:R-:W-:Y:S01]  /*08c0*/  FFMA R31, R4.reuse, R12, R31 ;  /* 0x0000000c041f7223 */ /* 0x041fe2000000001f */
[C---:B------:R-:W-:Y:S01]  /*08d0*/  FFMA R24, R4.reuse, R13, R24 ;  /* 0x0000000d04187223 */ /* 0x040fe20000000018 */
[C---:B------:R-:W-:Y:S01]  /*08e0*/  FFMA R23, R4.reuse, R14, R23 ;  /* 0x0000000e04177223 */ /* 0x040fe20000000017 */
[----:B------:R-:W-:Y:S01]  /*08f0*/  FFMA R32, R4, R15, R32 ;  /* 0x0000000f04207223 */ /* 0x000fe20000000020 */
[----:B------:R-:W-:Y:S01]  /*0900*/  LEA R4, R0, R39, 0x7 ;  /* 0x0000002700047211 */ /* 0x000fe200078e38ff */
[----:B------:R-:W-:Y:S04]  /*0910*/  LDS.128 R12, [R5+0xd0] ;  /* 0x0000d000050c7984 */ /* 0x000fe80000000c00 */
[----:B------:R-:W-:-:S04]  /*0920*/  IMAD R39, R3, UR5, R4 ;  /* 0x0000000503277c24 */ /* 0x000fc8000f8e0204 */
[----:B------:R-:W-:Y:S01]  /*0930*/  IMAD.WIDE R38, R39, 0x4, R18 ;  /* 0x0000000427267825 */ /* 0x000fe200078e0212 */
[----:B------:R-:W0:Y:S04]  /*0940*/  LDCU UR5, c[0x0][0x360] ;  /* 0x00006c00ff0577ac */ /* 0x000e280008000800 */
[----:B------:R0:W4:Y:S02]  /*0950*/  LDG.E R4, desc[UR6][R38.64] ;  /* 0x0000000626047981 */ /* 0x000124000c1e1900 */
[----:B0-----:R-:W-:Y:S01]  /*0960*/  IMAD R39, R2, UR5, R7 ;  /* 0x0000000502277c24 */ /* 0x001fe2000f8e0207 */
[----:B------:R-:W-:Y:S01]  /*0970*/  UIADD3 UR5, UPT, UPT, UR4, 0x6, URZ ;  /* 0x0000000604057890 */ /* 0x000fe2000fffe0ff */
[----:B--2---:R-:W-:Y:S01]  /*0980*/  FFMA R17, R8, R6, R17 ;  /* 0x0000000608117223 */ /* 0x004fe20000000011 */
[C---:B------:R-:W-:Y:S01]  /*0990*/  FFMA R21, R6.reuse, R9, R21 ;  /* 0x0000000906157223 */ /* 0x040fe20000000015 */
[C---:B------:R-:W-:Y:S01]  /*09a0*/  FFMA R29, R6.reuse, R10, R29 ;  /* 0x0000000a061d7223 */ /* 0x040fe2000000001d */
[----:B------:R-:W-:-:S02]  /*09b0*/  FFMA R30, R6, R11, R30 ;  /* 0x0000000b061e7223 */ /* 0x000fc4000000001e */
[----:B------:R-:W0:Y:S02]  /*09c0*/  LDS.128 R8, [R5+0xe0] ;  /* 0x0000e00005087984 */ /* 0x000e240000000c00 */
[----:B0-----:R-:W-:Y:S01]  /*09d0*/  FFMA R37, R6, R8, R37 ;  /* 0x0000000806257223 */ /* 0x001fe20000000025 */
[----:B------:R-:W-:Y:S01]  /*09e0*/  LEA R8, R0, R39, 0x7 ;  /* 0x0000002700087211 */ /* 0x000fe200078e38ff */
[----:B------:R-:W-:-:S04]  /*09f0*/  FFMA R34, R6, R9, R33 ;  /* 0x0000000906227223 */ /* 0x000fc80000000021 */
[----:B------:R-:W-:-:S04]  /*0a00*/  IMAD R39, R3, UR5, R8 ;  /* 0x0000000503277c24 */ /* 0x000fc8000f8e0208 */
[----:B------:R-:W-:-:S05]  /*0a10*/  IMAD.WIDE R8, R39, 0x4, R18 ;  /* 0x0000000427087825 */ /* 0x000fca00078e0212 */
[----:B------:R0:W2:Y:S01]  /*0a20*/  LDG.E R22, desc[UR6][R8.64] ;  /* 0x0000000608167981 */ /* 0x0000a2000c1e1900 */
[----:B------:R-:W1:Y:S02]  /*0a30*/  LDCU UR5, c[0x0][0x360] ;  /* 0x00006c00ff0577ac */ /* 0x000e640008000800 */
[----:B-1----:R-:W-:Y:S01]  /*0a40*/  IMAD R7, R2, UR5, R7 ;  /* 0x0000000502077c24 */ /* 0x002fe2000f8e0207 */
[----:B------:R-:W-:-:S04]  /*0a50*/  UIADD3 UR5, UPT, UPT, UR4, 0x7, URZ ;  /* 0x0000000704057890 */ /* 0x000fc8000fffe0ff */
[----:B------:R-:W-:-:S05]  /*0a60*/  LEA R0, R0, R7, 0x7 ;  /* 0x0000000700007211 */ /* 0x000fca00078e38ff */
[----:B------:R-:W-:-:S04]  /*0a70*/  IMAD R3, R3, UR5, R0 ;  /* 0x0000000503037c24 */ /* 0x000fc8000f8e0200 */
[----:B------:R-:W-:-:S05]  /*0a80*/  IMAD.WIDE R18, R3, 0x4, R18 ;  /* 0x0000000403127825 */ /* 0x000fca00078e0212 */
[----:B------:R1:W5:Y:S01]  /*0a90*/  LDG.E R0, desc[UR6][R18.64] ;  /* 0x0000000612007981 */ /* 0x000362000c1e1900 */
[C---:B------:R-:W-:Y:S01]  /*0aa0*/  FFMA R35, R6.reuse, R12, R35 ;  /* 0x0000000c06237223 */ /* 0x040fe20000000023 */
[C---:B------:R-:W-:Y:S01]  /*0ab0*/  FFMA R20, R6.reuse, R13, R20 ;  /* 0x0000000d06147223 */ /* 0x040fe20000000014 */
[C---:B------:R-:W-:Y:S01]  /*0ac0*/  FFMA R27, R6.reuse, R14, R27 ;  /* 0x0000000e061b7223 */ /* 0x040fe2000000001b */
[C---:B------:R-:W-:Y:S02]  /*0ad0*/  FFMA R28, R6.reuse, R15, R28 ;  /* 0x0000000f061c7223 */ /* 0x040fe4000000001c */
[----:B------:R-:W3:Y:S01]  /*0ae0*/  LDS.128 R12, [R5+0xf0] ;  /* 0x0000f000050c7984 */ /* 0x000ee20000000c00 */
[C---:B------:R-:W-:Y:S01]  /*0af0*/  FFMA R25, R6.reuse, R10, R25 ;  /* 0x0000000a06197223 */ /* 0x040fe20000000019 */
[C---:B------:R-:W-:Y:S02]  /*0b00*/  FFMA R26, R6.reuse, R11, R26 ;  /* 0x0000000b061a7223 */ /* 0x040fe4000000001a */
[----:B0-----:R-:W0:Y:S01]  /*0b10*/  LDS.128 R8, [R5+0x100] ;  /* 0x0001000005087984 */ /* 0x001e220000000c00 */
[C---:B---3--:R-:W-:Y:S01]  /*0b20*/  FFMA R31, R6.reuse, R12, R31 ;  /* 0x0000000c061f7223 */ /* 0x048fe2000000001f */
[C---:B------:R-:W-:Y:S01]  /*0b30*/  FFMA R24, R6.reuse, R13, R24 ;  /* 0x0000000d06187223 */ /* 0x040fe20000000018 */
[C---:B------:R-:W-:Y:S01]  /*0b40*/  FFMA R23, R6.reuse, R14, R23 ;  /* 0x0000000e06177223 */ /* 0x040fe20000000017 */
[----:B------:R-:W-:-:S02]  /*0b50*/  FFMA R32, R6, R15, R32 ;  /* 0x0000000f06207223 */ /* 0x000fc40000000020 */
[----:B------:R-:W3:Y:S01]  /*0b60*/  LDS.128 R12, [R5+0x110] ;  /* 0x00011000050c7984 */ /* 0x000ee20000000c00 */
[----:B0-----:R-:W-:Y:S01]  /*0b70*/  FFMA R17, R8, R16, R17 ;  /* 0x0000001008117223 */ /* 0x001fe20000000011 */
[C---:B------:R-:W-:Y:S01]  /*0b80*/  FFMA R21, R16.reuse, R9, R21 ;  /* 0x0000000910157223 */ /* 0x040fe20000000015 */
[C---:B------:R-:W-:Y:S01]  /*0b90*/  FFMA R29, R16.reuse, R10, R29 ;  /* 0x0000000a101d7223 */ /* 0x040fe2000000001d */
[C---:B------:R-:W-:Y:S02]  /*0ba0*/  FFMA R30, R16.reuse, R11, R30 ;  /* 0x0000000b101e7223 */ /* 0x040fe4000000001e */
[----:B------:R-:W0:Y:S01]  /*0bb0*/  LDS.128 R8, [R5+0x120] ;  /* 0x0001200005087984 */ /* 0x000e220000000c00 */
[C---:B---3--:R-:W-:Y:S01]  /*0bc0*/  FFMA R35, R16.reuse, R12, R35 ;  /* 0x0000000c10237223 */ /* 0x048fe20000000023 */
[C---:B------:R-:W-:Y:S01]  /*0bd0*/  FFMA R20, R16.reuse, R13, R20 ;  /* 0x0000000d10147223 */ /* 0x040fe20000000014 */
[C---:B------:R-:W-:Y:S01]  /*0be0*/  FFMA R27, R16.reuse, R14, R27 ;  /* 0x0000000e101b7223 */ /* 0x040fe2000000001b */
[----:B------:R-:W-:-:S02]  /*0bf0*/  FFMA R28, R16, R15, R28 ;  /* 0x0000000f101c7223 */ /* 0x000fc4000000001c */
[----:B------:R-:W3:Y:S01]  /*0c00*/  LDS.128 R12, [R5+0x130] ;  /* 0x00013000050c7984 */ /* 0x000ee20000000c00 */
[C---:B0-----:R-:W-:Y:S01]  /*0c10*/  FFMA R37, R16.reuse, R8, R37 ;  /* 0x0000000810257223 */ /* 0x041fe20000000025 */
[C---:B------:R-:W-:Y:S01]  /*0c20*/  FFMA R34, R16.reuse, R9, R34 ;  /* 0x0000000910227223 */ /* 0x040fe20000000022 */
[C---:B------:R-:W-:Y:S01]  /*0c30*/  FFMA R25, R16.reuse, R10, R25 ;  /* 0x0000000a10197223 */ /* 0x040fe20000000019 */
[C---:B------:R-:W-:Y:S02]  /*0c40*/  FFMA R26, R16.reuse, R11, R26 ;  /* 0x0000000b101a7223 */ /* 0x040fe4000000001a */
[----:B------:R-:W4:Y:S01]  /*0c50*/  LDS.128 R8, [R5+0x140] ;  /* 0x0001400005087984 */ /* 0x000f220000000c00 */
[C---:B---3--:R-:W-:Y:S01]  /*0c60*/  FFMA R31, R16.reuse, R12, R31 ;  /* 0x0000000c101f7223 */ /* 0x048fe2000000001f */
[C---:B------:R-:W-:Y:S01]  /*0c70*/  FFMA R24, R16.reuse, R13, R24 ;  /* 0x0000000d10187223 */ /* 0x040fe20000000018 */
[C---:B------:R-:W-:Y:S01]  /*0c80*/  FFMA R23, R16.reuse, R14, R23 ;  /* 0x0000000e10177223 */ /* 0x040fe20000000017 */
[----:B------:R-:W-:-:S02]  /*0c90*/  FFMA R32, R16, R15, R32 ;  /* 0x0000000f10207223 */ /* 0x000fc40000000020 */
[----:B------:R-:W0:Y:S01]  /*0ca0*/  LDS.128 R12, [R5+0x150] ;  /* 0x00015000050c7984 */ /* 0x000e220000000c00 */
[----:B----4-:R-:W-:Y:S01]  /*0cb0*/  FFMA R3, R8, R4, R17 ;  /* 0x0000000408037223 */ /* 0x010fe20000000011 */
[C---:B------:R-:W-:Y:S01]  /*0cc0*/  FFMA R21, R4.reuse, R9, R21 ;  /* 0x0000000904157223 */ /* 0x040fe20000000015 */
[C---:B------:R-:W-:Y:S01]  /*0cd0*/  FFMA R29, R4.reuse, R10, R29 ;  /* 0x0000000a041d7223 */ /* 0x040fe2000000001d */
[C---:B------:R-:W-:Y:S01]  /*0ce0*/  FFMA R30, R4.reuse, R11, R30 ;  /* 0x0000000b041e7223 */ /* 0x040fe2000000001e */
[----:B-1----:R-:W-:Y:S04]  /*0cf0*/  LDS.128 R16, [R5+0x180] ;  /* 0x0001800005107984 */ /* 0x002fe80000000c00 */
[----:B------:R-:W1:Y:S01]  /*0d00*/  LDS.128 R8, [R5+0x160] ;  /* 0x0001600005087984 */ /* 0x000e620000000c00 */
[C---:B0-----:R-:W-:Y:S01]  /*0d10*/  FFMA R35, R4.reuse, R12, R35 ;  /* 0x0000000c04237223 */ /* 0x041fe20000000023 */
[C---:B------:R-:W-:Y:S01]  /*0d20*/  FFMA R20, R4.reuse, R13, R20 ;  /* 0x0000000d04147223 */ /* 0x040fe20000000014 */
[C---:B------:R-:W-:Y:S01]  /*0d30*/  FFMA R27, R4.reuse, R14, R27 ;  /* 0x0000000e041b7223 */ /* 0x040fe2000000001b */
[----:B------:R-:W-:-:S02]  /*0d40*/  FFMA R28, R4, R15, R28 ;  /* 0x0000000f041c7223 */ /* 0x000fc4000000001c */
[----:B------:R-:W0:Y:S01]  /*0d50*/  LDS.128 R12, [R5+0x170] ;  /* 0x00017000050c7984 */ /* 0x000e220000000c00 */
[C---:B-1----:R-:W-:Y:S01]  /*0d60*/  FFMA R37, R4.reuse, R8, R37 ;  /* 0x0000000804257223 */ /* 0x042fe20000000025 */
[C---:B------:R-:W-:Y:S01]  /*0d70*/  FFMA R34, R4.reuse, R9, R34 ;  /* 0x0000000904227223 */ /* 0x040fe20000000022 */
[C---:B------:R-:W-:Y:S01]  /*0d80*/  FFMA R25, R4.reuse, R10, R25 ;  /* 0x0000000a04197223 */ /* 0x040fe20000000019 */
[C---:B------:R-:W-:Y:S02]  /*0d90*/  FFMA R26, R4.reuse, R11, R26 ;  /* 0x0000000b041a7223 */ /* 0x040fe4000000001a */
[----:B------:R-:W1:Y:S01]  /*0da0*/  LDS.128 R8, [R5+0x190] ;  /* 0x0001900005087984 */ /* 0x000e620000000c00 */
[C---:B0-----:R-:W-:Y:S01]  /*0db0*/  FFMA R31, R4.reuse, R12, R31 ;  /* 0x0000000c041f7223 */ /* 0x041fe2000000001f */
[C---:B------:R-:W-:Y:S01]  /*0dc0*/  FFMA R24, R4.reuse, R13, R24 ;  /* 0x0000000d04187223 */ /* 0x040fe20000000018 */
[C---:B------:R-:W-:Y:S01]  /*0dd0*/  FFMA R23, R4.reuse, R14, R23 ;  /* 0x0000000e04177223 */ /* 0x040fe20000000017 */
[----:B------:R-:W-:-:S02]  /*0de0*/  FFMA R32, R4, R15, R32 ;  /* 0x0000000f04207223 */ /* 0x000fc40000000020 */
[----:B------:R-:W0:Y:S01]  /*0df0*/  LDS.128 R12, [R5+0x1a0] ;  /* 0x0001a000050c7984 */ /* 0x000e220000000c00 */
[----:B--2---:R-:W-:Y:S01]  /*0e00*/  FFMA R3, R16, R22, R3 ;  /* 0x0000001610037223 */ /* 0x004fe20000000003 */
[C---:B------:R-:W-:Y:S01]  /*0e10*/  FFMA R21, R22.reuse, R17, R21 ;  /* 0x0000001116157223 */ /* 0x040fe20000000015 */
[C---:B------:R-:W-:Y:S01]  /*0e20*/  FFMA R29, R22.reuse, R18, R29 ;  /* 0x00000012161d7223 */ /* 0x040fe2000000001d */
[C---:B------:R-:W-:Y:S02]  /*0e30*/  FFMA R30, R22.reuse, R19, R30 ;  /* 0x00000013161e7223 */ /* 0x040fe4000000001e */
[----:B------:R-:W2:Y:S01]  /*0e40*/  LDS.128 R16, [R5+0x1b0] ;  /* 0x0001b00005107984 */ /* 0x000ea20000000c00 */
[C---:B-1----:R-:W-:Y:S01]  /*0e50*/  FFMA R7, R22.reuse, R10, R27 ;  /* 0x0000000a16077223 */ /* 0x042fe2000000001b */
[C---:B0-----:R-:W-:Y:S01]  /*0e60*/  FFMA R4, R22.reuse, R14, R25 ;  /* 0x0000000e16047223 */ /* 0x041fe20000000019 */
[C---:B------:R-:W-:Y:S01]  /*0e70*/  FFMA R6, R22.reuse, R15, R26 ;  /* 0x0000000f16067223 */ /* 0x040fe2000000001a */
[C---:B------:R-:W-:Y:S01]  /*0e80*/  FFMA R35, R22.reuse, R8, R35 ;  /* 0x0000000816237223 */ /* 0x040fe20000000023 */
[C---:B------:R-:W-:Y:S01]  /*0e90*/  FFMA R20, R22.reuse, R9, R20 ;  /* 0x0000000916147223 */ /* 0x040fe20000000014 */
[C---:B------:R-:W-:Y:S01]  /*0ea0*/  FFMA R28, R22.reuse, R11, R28 ;  /* 0x0000000b161c7223 */ /* 0x040fe2000000001c */
[C---:B------:R-:W-:Y:S01]  /*0eb0*/  FFMA R33, R22.reuse, R12, R37 ;  /* 0x0000000c16217223 */ /* 0x040fe20000000025 */
[C---:B------:R-:W-:Y:S01]  /*0ec0*/  FFMA R2, R22.reuse, R13, R34 ;  /* 0x0000000d16027223 */ /* 0x040fe20000000022 */
[----:B------:R-:W5:Y:S04]  /*0ed0*/  LDS.128 R8, [R5+0x1c0] ;  /* 0x0001c00005087984 */ /* 0x000f680000000c00 */
[----:B------:R-:W0:Y:S01]  /*0ee0*/  LDS.128 R12, [R5+0x1d0] ;  /* 0x0001d000050c7984 */ /* 0x000e220000000c00 */
[----:B--2---:R-:W-:-:S03]  /*0ef0*/  FFMA R36, R22, R17, R24 ;  /* 0x0000001116247223 */ /* 0x004fc60000000018 */
[----:B------:R-:W1:Y:S01]  /*0f00*/  LDS.128 R24, [R5+0x1e0] ;  /* 0x0001e00005187984 */ /* 0x000e620000000c00 */
[C---:B------:R-:W-:Y:S01]  /*0f10*/  FFMA R31, R22.reuse, R16, R31 ;  /* 0x00000010161f7223 */ /* 0x040fe2000000001f */
[C---:B------:R-:W-:Y:S01]  /*0f20*/  FFMA R23, R22.reuse, R18, R23 ;  /* 0x0000001216177223 */ /* 0x040fe20000000017 */
[----:B------:R-:W-:Y:S02]  /*0f30*/  FFMA R32, R22, R19, R32 ;  /* 0x0000001316207223 */ /* 0x000fe40000000020 */
[----:B------:R-:W2:Y:S01]  /*0f40*/  LDS.128 R16, [R5+0x1f0] ;  /* 0x0001f00005107984 */ /* 0x000ea20000000c00 */
[----:B------:R-:W-:-:S04]  /*0f50*/  UIADD3 UR4, UPT, UPT, UR4, 0x8, URZ ;  /* 0x0000000804047890 */ /* 0x000fc8000fffe0ff */
[----:B------:R-:W-:Y:S01]  /*0f60*/  UISETP.GE.AND UP0, UPT, UR4, UR8, UPT ;  /* 0x000000080400728c */ /* 0x000fe2000bf06270 */
[----:B-----5:R-:W-:Y:S01]  /*0f70*/  FFMA R34, R8, R0, R3 ;  /* 0x0000000008227223 */ /* 0x020fe20000000003 */
[C---:B------:R-:W-:Y:S01]  /*0f80*/  FFMA R21, R0.reuse, R9, R21 ;  /* 0x0000000900157223 */ /* 0x040fe20000000015 */
[C---:B------:R-:W-:Y:S01]  /*0f90*/  FFMA R29, R0.reuse, R10, R29 ;  /* 0x0000000a001d7223 */ /* 0x040fe2000000001d */
[C---:B------:R-:W-:Y:S01]  /*0fa0*/  FFMA R30, R0.reuse, R11, R30 ;  /* 0x0000000b001e7223 */ /* 0x040fe2000000001e */
[C---:B0-----:R-:W-:Y:S01]  /*0fb0*/  FFMA R35, R0.reuse, R12, R35 ;  /* 0x0000000c00237223 */ /* 0x041fe20000000023 */
[C---:B------:R-:W-:Y:S01]  /*0fc0*/  FFMA R20, R0.reuse, R13, R20 ;  /* 0x0000000d00147223 */ /* 0x040fe20000000014 */
[C---:B------:R-:W-:Y:S01]  /*0fd0*/  FFMA R37, R0.reuse, R14, R7 ;  /* 0x0000000e00257223 */ /* 0x040fe20000000007 */
[C---:B------:R-:W-:Y:S01]  /*0fe0*/  FFMA R28, R0.reuse, R15, R28 ;  /* 0x0000000f001c7223 */ /* 0x040fe2000000001c */
[C---:B-1----:R-:W-:Y:S01]  /*0ff0*/  FFMA R22, R0.reuse, R25, R2 ;  /* 0x0000001900167223 */ /* 0x042fe20000000002 */
[C---:B------:R-:W-:Y:S01]  /*1000*/  FFMA R25, R0.reuse, R26, R4 ;  /* 0x0000001a00197223 */ /* 0x040fe20000000004 */
[C---:B------:R-:W-:Y:S01]  /*1010*/  FFMA R33, R0.reuse, R24, R33 ;  /* 0x0000001800217223 */ /* 0x040fe20000000021 */
[C---:B------:R-:W-:Y:S01]  /*1020*/  FFMA R26, R0.reuse, R27, R6 ;  /* 0x0000001b001a7223 */ /* 0x040fe20000000006 */
[C---:B--2---:R-:W-:Y:S01]  /*1030*/  FFMA R31, R0.reuse, R16, R31 ;  /* 0x00000010001f7223 */ /* 0x044fe2000000001f */
[C---:B------:R-:W-:Y:S01]  /*1040*/  FFMA R6, R0.reuse, R17, R36 ;  /* 0x0000001100067223 */ /* 0x040fe20000000024 */
[C---:B------:R-:W-:Y:S01]  /*1050*/  FFMA R23, R0.reuse, R18, R23 ;  /* 0x0000001200177223 */ /* 0x040fe20000000017 */
[----:B------:R-:W-:Y:S01]  /*1060*/  FFMA R24, R0, R19, R32 ;  /* 0x0000001300187223 */ /* 0x000fe20000000020 */
[----:B------:R-:W-:Y:S06]  /*1070*/  BAR.SYNC.DEFER_BLOCKING 0x0 ;  /* 0x0000000000007b1d */ /* 0x000fec0000010000 */
[----:B------:R-:W-:Y:S05]  /*1080*/  BRA.U !UP0, `(.L_x_1) ;  /* 0xfffffff108487547 */ /* 0x000fea000b83ffff */
.L_x_0:
[----:B------:R-:W0:Y:S01]  /*1090*/  S2R R0, SR_TID.Y ;  /* 0x0000000000007919 */ /* 0x000e220000002200 */
[----:B------:R-:W2:Y:S01]  /*10a0*/  S2UR UR4, SR_CTAID.Y ;  /* 0x00000000000479c3 */ /* 0x000ea20000002600 */
[----:B------:R-:W0:Y:S01]  /*10b0*/  LDCU UR5, c[0x0][0x360] ;  /* 0x00006c00ff0577ac */ /* 0x000e220008000800 */
[----:B------:R-:W0:Y:S01]  /*10c0*/  S2R R5, SR_TID.X ;  /* 0x0000000000057919 */ /* 0x000e220000002100 */
[----:B------:R-:W3:Y:S05]  /*10d0*/  S2R R9, SR_CTAID.X ;  /* 0x0000000000097919 */ /* 0x000eea0000002500 */
[----:B------:R-:W4:Y:S08]  /*10e0*/  LDC R7, c[0x0][0x3a8] ;  /* 0x0000ea00ff077b82 */ /* 0x000f300000000800 */
[----:B------:R-:W5:Y:S01]  /*10f0*/  LDC.64 R2, c[0x0][0x3a0] ;  /* 0x0000e800ff027b82 */ /* 0x000f620000000a00 */
[----:B--2---:R-:W-:Y:S01]  /*1100*/  USHF.L.U32 UR4, UR4, 0x4, URZ ;  /* 0x0000000404047899 */ /* 0x004fe200080006ff */
[----:B0-----:R-:W-:-:S05]  /*1110*/  IMAD R0, R0, UR5, R5 ;  /* 0x0000000500007c24 */ /* 0x001fca000f8e0205 */
[----:B---3--:R-:W-:-:S05]  /*1120*/  LEA R0, R9, R0, 0x7 ;  /* 0x0000000009007211 */ /* 0x008fca00078e38ff */
[----:B----4-:R-:W-:Y:S01]  /*1130*/  IMAD R5, R7, UR4, R0 ;  /* 0x0000000407057c24 */ /* 0x010fe2000f8e0200 */
[----:B------:R-:W0:Y:S03]  /*1140*/  LDCU.64 UR4, c[0x0][0x3b0] ;  /* 0x00007600ff0477ac */ /* 0x000e260008000a00 */
[----:B-----5:R-:W-:-:S05]  /*1150*/  IMAD.WIDE R2, R5, 0x4, R2 ;  /* 0x0000000405027825 */ /* 0x020fca00078e0202 */
[----:B-1----:R-:W2:Y:S01]  /*1160*/  LDG.E R0, desc[UR6][R2.64] ;  /* 0x0000000602007981 */ /* 0x002ea2000c1e1900 */
[----:B0-----:R-:W-:-:S04]  /*1170*/  FMUL R5, R34, UR4 ;  /* 0x0000000422057c20 */ /* 0x001fc80008400000 */
[----:B--2---:R-:W-:Y:S01]  /*1180*/  FFMA R13, R0, UR5, R5 ;  /* 0x00000005000d7c23 */ /* 0x004fe20008000005 */
[----:B------:R-:W-:-:S04]  /*1190*/  IMAD.WIDE R4, R7, 0x4, R2 ;  /* 0x0000000407047825 */ /* 0x000fc800078e0202 */
[----:B------:R0:W-:Y:S04]  /*11a0*/  STG.E desc[UR6][R2.64], R13 ;  /* 0x0000000d02007986 */ /* 0x0001e8000c101906 */
[----:B------:R-:W2:Y:S01]  /*11b0*/  LDG.E R0, desc[UR6][R4.64] ;  /* 0x0000000604007981 */ /* 0x000ea2000c1e1900 */
[----:B------:R-:W-:Y:S01]  /*11c0*/  FMUL R21, R21, UR4 ;  /* 0x0000000415157c20 */ /* 0x000fe20008400000 */
[----:B------:R-:W-:-:S04]  /*11d0*/  IMAD.WIDE R8, R7, 0x4, R4 ;  /* 0x0000000407087825 */ /* 0x000fc800078e0204 */
[----:B--2---:R-:W-:-:S05]  /*11e0*/  FFMA R21, R0, UR5, R21 ;  /* 0x0000000500157c23 */ /* 0x004fca0008000015 */
[----:B------:R1:W-:Y:S04]  /*11f0*/  STG.E desc[UR6][R4.64], R21 ;  /* 0x0000001504007986 */ /* 0x0003e8000c101906 */
[----:B------:R-:W2:Y:S01]  /*1200*/  LDG.E R0, desc[UR6][R8.64] ;  /* 0x0000000608007981 */ /* 0x000ea2000c1e1900 */
[----:B------:R-:W-:Y:S01]  /*1210*/  FMUL R29, R29, UR4 ;  /* 0x000000041d1d7c20 */ /* 0x000fe20008400000 */
[----:B------:R-:W-:-:S04]  /*1220*/  IMAD.WIDE R10, R7, 0x4, R8 ;  /* 0x00000004070a7825 */ /* 0x000fc800078e0208 */
[----:B--2---:R-:W-:-:S05]  /*1230*/  FFMA R29, R0, UR5, R29 ;  /* 0x00000005001d7c23 */ /* 0x004fca000800001d */
[----:B------:R2:W-:Y:S04]  /*1240*/  STG.E desc[UR6][R8.64], R29 ;  /* 0x0000001d08007986 */ /* 0x0005e8000c101906 */
[----:B------:R-:W3:Y:S01]  /*1250*/  LDG.E R0, desc[UR6][R10.64] ;  /* 0x000000060a007981 */ /* 0x000ee2000c1e1900 */
[----:B0-----:R-:W-:-:S04]  /*1260*/  FMUL R3, R30, UR4 ;  /* 0x000000041e037c20 */ /* 0x001fc80008400000 */
[----:B---3--:R-:W-:Y:S01]  /*1270*/  FFMA R13, R0, UR5, R3 ;  /* 0x00000005000d7c23 */ /* 0x008fe20008000003 */
[----:B------:R-:W-:-:S04]  /*1280*/  IMAD.WIDE R2, R7, 0x4, R10 ;  /* 0x0000000407027825 */ /* 0x000fc800078e020a */
[----:B------:R0:W-:Y:S04]  /*1290*/  STG.E desc[UR6][R10.64], R13 ;  /* 0x0000000d0a007986 */ /* 0x0001e8000c101906 */
[----:B------:R-:W3:Y:S01]  /*12a0*/  LDG.E R0, desc[UR6][R2.64] ;  /* 0x0000000602007981 */ /* 0x000ee2000c1e1900 */
[----:B------:R-:W-:Y:S01]  /*12b0*/  FMUL R35, R35, UR4 ;  /* 0x0000000423237c20 */ /* 0x000fe20008400000 */
[----:B-1----:R-:W-:-:S04]  /*12c0*/  IMAD.WIDE R4, R7, 0x4, R2 ;  /* 0x0000000407047825 */ /* 0x002fc800078e0202 */
[----:B---3--:R-:W-:-:S05]  /*12d0*/  FFMA R35, R0, UR5, R35 ;  /* 0x0000000500237c23 */ /* 0x008fca0008000023 */
[----:B------:R1:W-:Y:S04]  /*12e0*/  STG.E desc[UR6][R2.64], R35 ;  /* 0x0000002302007986 */ /* 0x0003e8000c101906 */
[----:B------:R-:W3:Y:S01]  /*12f0*/  LDG.E R0, desc[UR6][R4.64] ;  /* 0x0000000604007981 */ /* 0x000ee2000c1e1900 */
[----:B--2---:R-:W-:-:S04]  /*1300*/  FMUL R9, R20, UR4 ;  /* 0x0000000414097c20 */ /* 0x004fc80008400000 */
[----:B---3--:R-:W-:Y:S01]  /*1310*/  FFMA R15, R0, UR5, R9 ;  /* 0x00000005000f7c23 */ /* 0x008fe20008000009 */
[----:B------:R-:W-:-:S04]  /*1320*/  IMAD.WIDE R8, R7, 0x4, R4 ;  /* 0x0000000407087825 */ /* 0x000fc800078e0204 */
[----:B------:R2:W-:Y:S04]  /*1330*/  STG.E desc[UR6][R4.64], R15 ;  /* 0x0000000f04007986 */ /* 0x0005e8000c101906 */
[----:B------:R-:W3:Y:S01]  /*1340*/  LDG.E R0, desc[UR6][R8.64] ;  /* 0x0000000608007981 */ /* 0x000ee2000c1e1900 */
[----:B------:R-:W-:Y:S01]  /*1350*/  FMUL R37, R37, UR4 ;  /* 0x0000000425257c20 */ /* 0x000fe20008400000 */
[----:B0-----:R-:W-:-:S04]  /*1360*/  IMAD.WIDE R10, R7, 0x4, R8 ;  /* 0x00000004070a7825 */ /* 0x001fc800078e0208 */
[----:B---3--:R-:W-:-:S05]  /*1370*/  FFMA R37, R0, UR5, R37 ;  /* 0x0000000500257c23 */ /* 0x008fca0008000025 */
[----:B------:R0:W-:Y:S04]  /*1380*/  STG.E desc[UR6][R8.64], R37 ;  /* 0x0000002508007986 */ /* 0x0001e8000c101906 */
[----:B------:R-:W3:Y:S01]  /*1390*/  LDG.E R0, desc[UR6][R10.64] ;  /* 0x000000060a007981 */ /* 0x000ee2000c1e1900 */
[----:B-1----:R-:W-:-:S04]  /*13a0*/  FMUL R3, R28, UR4 ;  /* 0x000000041c037c20 */ /* 0x002fc80008400000 */
[----:B---3--:R-:W-:Y:S01]  /*13b0*/  FFMA R13, R0, UR5, R3 ;  /* 0x00000005000d7c23 */ /* 0x008fe20008000003 */
[----:B------:R-:W-:-:S04]  /*13c0*/  IMAD.WIDE R2, R7, 0x4, R10 ;  /* 0x0000000407027825 */ /* 0x000fc800078e020a */
[----:B------:R1:W-:Y:S04]  /*13d0*/  STG.E desc[UR6][R10.64], R13 ;  /* 0x0000000d0a007986 */ /* 0x0003e8000c101906 */
[----:B------:R-:W3:Y:S01]  /*13e0*/  LDG.E R0, desc[UR6][R2.64] ;  /* 0x0000000602007981 */ /* 0x000ee2000c1e1900 */
[----:B------:R-:W-:Y:S01]  /*13f0*/  FMUL R33, R33, UR4 ;  /* 0x0000000421217c20 */ /* 0x000fe20008400000 */
[----:B--2---:R-:W-:-:S04]  /*1400*/  IMAD.WIDE R4, R7, 0x4, R2 ;  /* 0x0000000407047825 */ /* 0x004fc800078e0202 */
[----:B---3--:R-:W-:-:S05]  /*1410*/  FFMA R33, R0, UR5, R33 ;  /* 0x0000000500217c23 */ /* 0x008fca0008000021 */
        /* <DEDUP_REMOVED lines=15> */
[----:B------:R-:W-:Y:S04]  /*1510*/  STG.E desc[UR6][R10.64], R13 ;  /* 0x0000000d0a007986 */ /* 0x000fe8000c101906 */
[----:B------:R-:W2:Y:S01]  /*1520*/  LDG.E R0, desc[UR6][R2.64] ;  /* 0x0000000602007981 */ /* 0x000ea2000c1e1900 */
[----:B------:R-:W-:Y:S01]  /*1530*/  FMUL R31, R31, UR4 ;  /* 0x000000041f1f7c20 */ /* 0x000fe20008400000 */
[----:B0-----:R-:W-:-:S04]  /*1540*/  IMAD.WIDE R4, R7, 0x4, R2 ;  /* 0x0000000407047825 */ /* 0x001fc800078e0202 */
[----:B--2---:R-:W-:-:S05]  /*1550*/  FFMA R31, R0, UR5, R31 ;  /* 0x00000005001f7c23 */ /* 0x004fca000800001f */
[----:B------:R0:W-:Y:S04]  /*1560*/  STG.E desc[UR6][R2.64], R31 ;  /* 0x0000001f02007986 */ /* 0x0001e8000c101906 */
[----:B------:R-:W2:Y:S01]  /*1570*/  LDG.E R0, desc[UR6][R4.64] ;  /* 0x0000000604007981 */ /* 0x000ea2000c1e1900 */
[----:B-1----:R-:W-:-:S04]  /*1580*/  FMUL R9, R6, UR4 ;  /* 0x0000000406097c20 */ /* 0x002fc80008400000 */
[----:B--2---:R-:W-:Y:S01]  /*1590*/  FFMA R15, R0, UR5, R9 ;  /* 0x00000005000f7c23 */ /* 0x004fe20008000009 */
[----:B------:R-:W-:-:S04]  /*15a0*/  IMAD.WIDE R8, R7, 0x4, R4 ;  /* 0x0000000407087825 */ /* 0x000fc800078e0204 */
[----:B------:R-:W-:Y:S04]  /*15b0*/  STG.E desc[UR6][R4.64], R15 ;  /* 0x0000000f04007986 */ /* 0x000fe8000c101906 */
[----:B------:R-:W2:Y:S01]  /*15c0*/  LDG.E R0, desc[UR6][R8.64] ;  /* 0x0000000608007981 */ /* 0x000ea2000c1e1900 */
[----:B------:R-:W-:Y:S01]  /*15d0*/  FMUL R23, R23, UR4 ;  /* 0x0000000417177c20 */ /* 0x000fe20008400000 */
[----:B------:R-:W-:-:S04]  /*15e0*/  IMAD.WIDE R6, R7, 0x4, R8 ;  /* 0x0000000407067825 */ /* 0x000fc800078e0208 */
[----:B--2---:R-:W-:-:S05]  /*15f0*/  FFMA R23, R0, UR5, R23 ;  /* 0x0000000500177c23 */ /* 0x004fca0008000017 */
[----:B------:R-:W-:Y:S04]  /*1600*/  STG.E desc[UR6][R8.64], R23 ;  /* 0x0000001708007986 */ /* 0x000fe8000c101906 */
[----:B------:R-:W2:Y:S01]  /*1610*/  LDG.E R0, desc[UR6][R6.64] ;  /* 0x0000000606007981 */ /* 0x000ea2000c1e1900 */
[----:B0-----:R-:W-:-:S04]  /*1620*/  FMUL R3, R24, UR4 ;  /* 0x0000000418037c20 */ /* 0x001fc80008400000 */
[----:B--2---:R-:W-:-:S05]  /*1630*/  FFMA R3, R0, UR5, R3 ;  /* 0x0000000500037c23 */ /* 0x004fca0008000003 */
[----:B------:R-:W-:Y:S01]  /*1640*/  STG.E desc[UR6][R6.64], R3 ;  /* 0x0000000306007986 */ /* 0x000fe2000c101906 */
[----:B------:R-:W-:Y:S05]  /*1650*/  EXIT ;  /* 0x000000000000794d */ /* 0x000fea0003800000 */
.L_x_2:
[----:B------:R-:W-:-:S00]  /*1660*/  BRA `(.L_x_2) ;  /* 0xfffffffc00fc7947 */ /* 0x000fc0000383ffff */
[----:B------:R-:W-:-:S00]  /*1670*/  NOP ;  /* 0x0000000000007918 */ /* 0x000fc00000000000 */
        /* <DEDUP_REMOVED lines=8> */
.L_x_3:


//--------------------- .nv.shared._Z9mysgemmNTPKfiS0_iPfiiff --------------------------
	.section	.nv.shared._Z9mysgemmNTPKfiS0_iPfiiff,"aw",@nobits
	.sectionflags	@""
	.align	4
.nv.shared._Z9mysgemmNTPKfiS0_iPfiiff:
	.zero		1536


//--------------------- .nv.shared.reserved.0     --------------------------
	.section	.nv.shared.reserved.0,"aw",@nobits
	.weak		__nv_reservedSMEM_offset_0_alias
	.size		__nv_reservedSMEM_offset_0_alias, 0, 64
	.other		__nv_reservedSMEM_offset_0_alias,@"STO_CUDA_RESERVED_SHARED STV_DEFAULT"
__nv_reservedSMEM_offset_0_alias:
	.zero		0
	.zero		64


//--------------------- .nv.constant0._Z9mysgemmNTPKfiS0_iPfiiff --------------------------
	.section	.nv.constant0._Z9mysgemmNTPKfiS0_iPfiiff,"a",@progbits
	.sectionflags	@""
	.align	4
.nv.constant0._Z9mysgemmNTPKfiS0_iPfiiff:
	.zero		952


//--------------------- SYMBOLS --------------------------

	.type		.nv.reservedSmem.offset0,@object
	.size		.nv.reservedSmem.offset0,0x4
	.type		.nv.reservedSmem.cap,@object
	.size		.nv.reservedSmem.cap,0x4
